//
// Generated by NVIDIA NVVM Compiler
//
// Compiler Build ID: CL-36424714
// Cuda compilation tools, release 13.0, V13.0.88
// Based on NVVM 20.0.0
//

.version 9.0
.target sm_100
.address_size 64

	// .globl	_Z11FindClosestP6float3Pii

.visible .entry _Z11FindClosestP6float3Pii(
	.param .u64 .ptr .align 1 _Z11FindClosestP6float3Pii_param_0,
	.param .u64 .ptr .align 1 _Z11FindClosestP6float3Pii_param_1,
	.param .u32 _Z11FindClosestP6float3Pii_param_2
)
{
	.reg .pred 	%p<26>;
	.reg .b32 	%r<58>;
	.reg .b32 	%f<147>;
	.reg .b64 	%rd<27>;

	ld.param.u64 	%rd12, [_Z11FindClosestP6float3Pii_param_0];
	ld.param.u64 	%rd11, [_Z11FindClosestP6float3Pii_param_1];
	ld.param.u32 	%r31, [_Z11FindClosestP6float3Pii_param_2];
	cvta.to.global.u64 	%rd1, %rd12;
	setp.lt.s32 	%p1, %r31, 2;
	@%p1 bra 	$L__BB0_41;
	mov.u32 	%r32, %tid.x;
	mov.u32 	%r33, %ctaid.x;
	mov.u32 	%r34, %ntid.x;
	mad.lo.s32 	%r1, %r33, %r34, %r32;
	setp.ge.s32 	%p2, %r1, %r31;
	@%p2 bra 	$L__BB0_41;
	mul.wide.s32 	%rd13, %r1, 12;
	add.s64 	%rd14, %rd1, %rd13;
	ld.global.f32 	%f1, [%rd14];
	ld.global.f32 	%f2, [%rd14+4];
	ld.global.f32 	%f3, [%rd14+8];
	setp.lt.s32 	%p3, %r1, 1;
	cvta.to.global.u64 	%rd15, %rd11;
	mul.wide.s32 	%rd16, %r1, 4;
	add.s64 	%rd2, %rd15, %rd16;
	mov.b32 	%r51, 0;
	mov.f32 	%f128, 0f7F7FC99E;
	@%p3 bra 	$L__BB0_19;
	min.u32 	%r2, %r1, %r31;
	and.b32  	%r3, %r2, 3;
	setp.lt.u32 	%p4, %r2, 4;
	mov.f32 	%f128, 0f7F7FC99E;
	mov.b32 	%r51, 0;
	@%p4 bra 	$L__BB0_14;
	and.b32  	%r51, %r2, 2147483644;
	mov.f32 	%f128, 0f7F7FC99E;
	mov.b32 	%r46, 0;
$L__BB0_5:
	mul.wide.u32 	%rd17, %r46, 12;
	add.s64 	%rd3, %rd1, %rd17;
	ld.global.f32 	%f39, [%rd3];
	ld.global.f32 	%f40, [%rd3+4];
	ld.global.f32 	%f41, [%rd3+8];
	sub.f32 	%f42, %f1, %f39;
	sub.f32 	%f43, %f2, %f40;
	mul.f32 	%f44, %f43, %f43;
	fma.rn.f32 	%f45, %f42, %f42, %f44;
	sub.f32 	%f46, %f3, %f41;
	fma.rn.f32 	%f5, %f46, %f46, %f45;
	setp.geu.f32 	%p5, %f5, %f128;
	@%p5 bra 	$L__BB0_7;
	st.global.u32 	[%rd2], %r46;
	mov.f32 	%f128, %f5;
$L__BB0_7:
	ld.global.f32 	%f47, [%rd3+12];
	ld.global.f32 	%f48, [%rd3+16];
	ld.global.f32 	%f49, [%rd3+20];
	sub.f32 	%f50, %f1, %f47;
	sub.f32 	%f51, %f2, %f48;
	mul.f32 	%f52, %f51, %f51;
	fma.rn.f32 	%f53, %f50, %f50, %f52;
	sub.f32 	%f54, %f3, %f49;
	fma.rn.f32 	%f7, %f54, %f54, %f53;
	setp.geu.f32 	%p6, %f7, %f128;
	@%p6 bra 	$L__BB0_9;
	add.s32 	%r39, %r46, 1;
	st.global.u32 	[%rd2], %r39;
	mov.f32 	%f128, %f7;
$L__BB0_9:
	ld.global.f32 	%f55, [%rd3+24];
	ld.global.f32 	%f56, [%rd3+28];
	ld.global.f32 	%f57, [%rd3+32];
	sub.f32 	%f58, %f1, %f55;
	sub.f32 	%f59, %f2, %f56;
	mul.f32 	%f60, %f59, %f59;
	fma.rn.f32 	%f61, %f58, %f58, %f60;
	sub.f32 	%f62, %f3, %f57;
	fma.rn.f32 	%f9, %f62, %f62, %f61;
	setp.geu.f32 	%p7, %f9, %f128;
	@%p7 bra 	$L__BB0_11;
	add.s32 	%r40, %r46, 2;
	st.global.u32 	[%rd2], %r40;
	mov.f32 	%f128, %f9;
$L__BB0_11:
	ld.global.f32 	%f63, [%rd3+36];
	ld.global.f32 	%f64, [%rd3+40];
	ld.global.f32 	%f65, [%rd3+44];
	sub.f32 	%f66, %f1, %f63;
	sub.f32 	%f67, %f2, %f64;
	mul.f32 	%f68, %f67, %f67;
	fma.rn.f32 	%f69, %f66, %f66, %f68;
	sub.f32 	%f70, %f3, %f65;
	fma.rn.f32 	%f11, %f70, %f70, %f69;
	setp.geu.f32 	%p8, %f11, %f128;
	@%p8 bra 	$L__BB0_13;
	add.s32 	%r41, %r46, 3;
	st.global.u32 	[%rd2], %r41;
	mov.f32 	%f128, %f11;
$L__BB0_13:
	add.s32 	%r46, %r46, 4;
	setp.ne.s32 	%p9, %r46, %r51;
	@%p9 bra 	$L__BB0_5;
$L__BB0_14:
	setp.eq.s32 	%p10, %r3, 0;
	@%p10 bra 	$L__BB0_19;
	mul.wide.u32 	%rd18, %r51, 12;
	add.s64 	%rd19, %rd18, %rd1;
	add.s64 	%rd25, %rd19, 8;
	neg.s32 	%r49, %r3;
$L__BB0_16:
	.pragma "nounroll";
	ld.global.f32 	%f71, [%rd25+-8];
	ld.global.f32 	%f72, [%rd25+-4];
	ld.global.f32 	%f73, [%rd25];
	sub.f32 	%f74, %f1, %f71;
	sub.f32 	%f75, %f2, %f72;
	mul.f32 	%f76, %f75, %f75;
	fma.rn.f32 	%f77, %f74, %f74, %f76;
	sub.f32 	%f78, %f3, %f73;
	fma.rn.f32 	%f16, %f78, %f78, %f77;
	setp.geu.f32 	%p11, %f16, %f128;
	@%p11 bra 	$L__BB0_18;
	st.global.u32 	[%rd2], %r51;
	mov.f32 	%f128, %f16;
$L__BB0_18:
	add.s32 	%r51, %r51, 1;
	add.s64 	%rd25, %rd25, 12;
	add.s32 	%r49, %r49, 1;
	setp.ne.s32 	%p12, %r49, 0;
	@%p12 bra 	$L__BB0_16;
$L__BB0_19:
	setp.ge.s32 	%p13, %r51, %r31;
	@%p13 bra 	$L__BB0_24;
	setp.eq.s32 	%p14, %r51, %r1;
	@%p14 bra 	$L__BB0_23;
	mul.wide.u32 	%rd20, %r51, 12;
	add.s64 	%rd21, %rd1, %rd20;
	ld.global.f32 	%f79, [%rd21];
	ld.global.f32 	%f80, [%rd21+4];
	ld.global.f32 	%f81, [%rd21+8];
	sub.f32 	%f82, %f1, %f79;
	sub.f32 	%f83, %f2, %f80;
	mul.f32 	%f84, %f83, %f83;
	fma.rn.f32 	%f85, %f82, %f82, %f84;
	sub.f32 	%f86, %f3, %f81;
	fma.rn.f32 	%f19, %f86, %f86, %f85;
	setp.geu.f32 	%p15, %f19, %f128;
	@%p15 bra 	$L__BB0_23;
	st.global.u32 	[%rd2], %r51;
	mov.f32 	%f128, %f19;
$L__BB0_23:
	add.s32 	%r51, %r51, 1;
$L__BB0_24:
	setp.ge.s32 	%p16, %r51, %r31;
	@%p16 bra 	$L__BB0_41;
	sub.s32 	%r42, %r31, %r51;
	and.b32  	%r17, %r42, 3;
	setp.eq.s32 	%p17, %r17, 0;
	mov.u32 	%r55, %r51;
	@%p17 bra 	$L__BB0_30;
	mul.wide.u32 	%rd22, %r51, 12;
	add.s64 	%rd23, %rd22, %rd1;
	add.s64 	%rd26, %rd23, 8;
	neg.s32 	%r53, %r17;
	mov.u32 	%r55, %r51;
$L__BB0_27:
	.pragma "nounroll";
	ld.global.f32 	%f87, [%rd26+-8];
	ld.global.f32 	%f88, [%rd26+-4];
	ld.global.f32 	%f89, [%rd26];
	sub.f32 	%f90, %f1, %f87;
	sub.f32 	%f91, %f2, %f88;
	mul.f32 	%f92, %f91, %f91;
	fma.rn.f32 	%f93, %f90, %f90, %f92;
	sub.f32 	%f94, %f3, %f89;
	fma.rn.f32 	%f23, %f94, %f94, %f93;
	setp.geu.f32 	%p18, %f23, %f128;
	@%p18 bra 	$L__BB0_29;
	st.global.u32 	[%rd2], %r55;
	mov.f32 	%f128, %f23;
$L__BB0_29:
	add.s32 	%r55, %r55, 1;
	add.s64 	%rd26, %rd26, 12;
	add.s32 	%r53, %r53, 1;
	setp.ne.s32 	%p19, %r53, 0;
	@%p19 bra 	$L__BB0_27;
$L__BB0_30:
	sub.s32 	%r43, %r51, %r31;
	setp.gt.u32 	%p20, %r43, -4;
	@%p20 bra 	$L__BB0_41;
	sub.s32 	%r57, %r55, %r31;
	add.s32 	%r56, %r55, 1;
$L__BB0_32:
	add.s32 	%r28, %r56, -1;
	mul.wide.u32 	%rd24, %r28, 12;
	add.s64 	%rd10, %rd1, %rd24;
	ld.global.f32 	%f95, [%rd10];
	ld.global.f32 	%f96, [%rd10+4];
	ld.global.f32 	%f97, [%rd10+8];
	sub.f32 	%f98, %f1, %f95;
	sub.f32 	%f99, %f2, %f96;
	mul.f32 	%f100, %f99, %f99;
	fma.rn.f32 	%f101, %f98, %f98, %f100;
	sub.f32 	%f102, %f3, %f97;
	fma.rn.f32 	%f27, %f102, %f102, %f101;
	setp.geu.f32 	%p21, %f27, %f128;
	@%p21 bra 	$L__BB0_34;
	st.global.u32 	[%rd2], %r28;
	mov.f32 	%f128, %f27;
$L__BB0_34:
	ld.global.f32 	%f103, [%rd10+12];
	ld.global.f32 	%f104, [%rd10+16];
	ld.global.f32 	%f105, [%rd10+20];
	sub.f32 	%f106, %f1, %f103;
	sub.f32 	%f107, %f2, %f104;
	mul.f32 	%f108, %f107, %f107;
	fma.rn.f32 	%f109, %f106, %f106, %f108;
	sub.f32 	%f110, %f3, %f105;
	fma.rn.f32 	%f29, %f110, %f110, %f109;
	setp.geu.f32 	%p22, %f29, %f128;
	@%p22 bra 	$L__BB0_36;
	st.global.u32 	[%rd2], %r56;
	mov.f32 	%f128, %f29;
$L__BB0_36:
	ld.global.f32 	%f111, [%rd10+24];
	ld.global.f32 	%f112, [%rd10+28];
	ld.global.f32 	%f113, [%rd10+32];
	sub.f32 	%f114, %f1, %f111;
	sub.f32 	%f115, %f2, %f112;
	mul.f32 	%f116, %f115, %f115;
	fma.rn.f32 	%f117, %f114, %f114, %f116;
	sub.f32 	%f118, %f3, %f113;
	fma.rn.f32 	%f31, %f118, %f118, %f117;
	setp.geu.f32 	%p23, %f31, %f128;
	@%p23 bra 	$L__BB0_38;
	add.s32 	%r44, %r56, 1;
	st.global.u32 	[%rd2], %r44;
	mov.f32 	%f128, %f31;
$L__BB0_38:
	ld.global.f32 	%f119, [%rd10+36];
	ld.global.f32 	%f120, [%rd10+40];
	ld.global.f32 	%f121, [%rd10+44];
	sub.f32 	%f122, %f1, %f119;
	sub.f32 	%f123, %f2, %f120;
	mul.f32 	%f124, %f123, %f123;
	fma.rn.f32 	%f125, %f122, %f122, %f124;
	sub.f32 	%f126, %f3, %f121;
	fma.rn.f32 	%f33, %f126, %f126, %f125;
	setp.geu.f32 	%p24, %f33, %f128;
	@%p24 bra 	$L__BB0_40;
	add.s32 	%r45, %r56, 2;
	st.global.u32 	[%rd2], %r45;
	mov.f32 	%f128, %f33;
$L__BB0_40:
	add.s32 	%r57, %r57, 4;
	add.s32 	%r56, %r56, 4;
	setp.ne.s32 	%p25, %r57, 0;
	@%p25 bra 	$L__BB0_32;
$L__BB0_41:
	ret;

}


// ===== COMPILED SASS (sm_100) =====

	.target	sm_100

	.elftype	@"ET_EXEC"


//--------------------- .note.nv.tkinfo           --------------------------
	.section	.note.nv.tkinfo,"",@"SHT_NOTE"
	.sectionflags	@"SHF_NOTE_NV_TKINFO"
	.tkinfo
        /*0018*/ 	.word	0x00000002
        /*0030*/ 	.string	""
        /*0030*/ 	.string	"ptxas"
        /*0030*/ 	.string	"Cuda compilation tools, release 13.0, V13.0.88"
        /*0030*/ 	.string	"Build cuda_13.0.r13.0/compiler.36424714_0"
        /*0030*/ 	.string	"-arch sm_100 -m 64 "



//--------------------- .note.nv.cuinfo           --------------------------
	.section	.note.nv.cuinfo,"",@"SHT_NOTE"
	.sectionflags	@"SHF_NOTE_NV_CUINFO"
        /*0018*/ 	.short	0x0002
        /*001a*/ 	.short	0x0064
        /*001c*/ 	.short	0x0082
	.zero		2


//--------------------- .nv.info                  --------------------------
	.section	.nv.info,"",@"SHT_CUDA_INFO"
	.align	4


	//----- nvinfo : EIATTR_REGCOUNT
	.align		4
        /*0000*/ 	.byte	0x04, 0x2f
        /*0002*/ 	.short	(.L_1 - .L_0)
	.align		4
.L_0:
        /*0004*/ 	.word	index@(_Z11FindClosestP6float3Pii)
        /*0008*/ 	.word	0x0000001a


	//----- nvinfo : EIATTR_FRAME_SIZE
	.align		4
.L_1:
        /*000c*/ 	.byte	0x04, 0x11
        /*000e*/ 	.short	(.L_3 - .L_2)
	.align		4
.L_2:
        /*0010*/ 	.word	index@(_Z11FindClosestP6float3Pii)
        /*0014*/ 	.word	0x00000000


	//----- nvinfo : EIATTR_MIN_STACK_SIZE
	.align		4
.L_3:
        /*0018*/ 	.byte	0x04, 0x12
        /*001a*/ 	.short	(.L_5 - .L_4)
	.align		4
.L_4:
        /*001c*/ 	.word	index@(_Z11FindClosestP6float3Pii)
        /*0020*/ 	.word	0x00000000
.L_5:


//--------------------- .nv.compat                --------------------------
	.section	.nv.compat,"",@"SHT_CUDA_COMPAT_INFO"
	.align	4
        /*0000*/ 	.byte	0x02, 0x09, 0x00, 0x00, 0x02, 0x02, 0x01, 0x00, 0x02, 0x05, 0x05, 0x00, 0x03, 0x07, 0x01, 0x01
        /*0010*/ 	.byte	0x02, 0x03, 0x00, 0x00, 0x02, 0x06, 0x01, 0x00, 0x04, 0x0b, 0x08, 0x00, 0x09, 0x00, 0x00, 0x00
        /*0020*/ 	.byte	0x00, 0x00, 0x00, 0x00


//--------------------- .nv.info._Z11FindClosestP6float3Pii --------------------------
	.section	.nv.info._Z11FindClosestP6float3Pii,"",@"SHT_CUDA_INFO"
	.sectionflags	@""
	.align	4


	//----- nvinfo : EIATTR_CUDA_API_VERSION
	.align		4
        /*0000*/ 	.byte	0x04, 0x37
        /*0002*/ 	.short	(.L_7 - .L_6)
.L_6:
        /*0004*/ 	.word	0x00000082


	//----- nvinfo : EIATTR_KPARAM_INFO
	.align		4
.L_7:
        /*0008*/ 	.byte	0x04, 0x17
        /*000a*/ 	.short	(.L_9 - .L_8)
.L_8:
        /*000c*/ 	.word	0x00000000
        /*0010*/ 	.short	0x0002
        /*0012*/ 	.short	0x0010
        /*0014*/ 	.byte	0x00, 0xf0, 0x11, 0x00


	//----- nvinfo : EIATTR_KPARAM_INFO
	.align		4
.L_9:
        /*0018*/ 	.byte	0x04, 0x17
        /*001a*/ 	.short	(.L_11 - .L_10)
.L_10:
        /*001c*/ 	.word	0x00000000
        /*0020*/ 	.short	0x0001
        /*0022*/ 	.short	0x0008
        /*0024*/ 	.byte	0x00, 0xf5, 0x21, 0x00


	//----- nvinfo : EIATTR_KPARAM_INFO
	.align		4
.L_11:
        /*0028*/ 	.byte	0x04, 0x17
        /*002a*/ 	.short	(.L_13 - .L_12)
.L_12:
        /*002c*/ 	.word	0x00000000
        /*0030*/ 	.short	0x0000
        /*0032*/ 	.short	0x0000
        /*0034*/ 	.byte	0x00, 0xf5, 0x21, 0x00


	//----- nvinfo : EIATTR_SPARSE_MMA_MASK
	.align		4
.L_13:
        /*0038*/ 	.byte	0x03, 0x50
        /*003a*/ 	.short	0x0000


	//----- nvinfo : EIATTR_MAXREG_COUNT
	.align		4
        /*003c*/ 	.byte	0x03, 0x1b
        /*003e*/ 	.short	0x00ff


	//----- nvinfo : EIATTR_MERCURY_ISA_VERSION
	.align		4
        /*0040*/ 	.byte	0x03, 0x5f
        /*0042*/ 	.short	0x0101


	//----- nvinfo : EIATTR_VRC_CTA_INIT_COUNT
	.align		4
        /*0044*/ 	.byte	0x02, 0x4a
	.zero		1
	.zero		1


	//----- nvinfo : EIATTR_EXIT_INSTR_OFFSETS
	.align		4
        /*0048*/ 	.byte	0x04, 0x1c
        /*004a*/ 	.short	(.L_15 - .L_14)


	//   ....[0]....
.L_14:
        /*004c*/ 	.word	0x00000030


	//   ....[1]....
        /*0050*/ 	.word	0x00000090


	//   ....[2]....
        /*0054*/ 	.word	0x000008c0


	//   ....[3]....
        /*0058*/ 	.word	0x00000ae0


	//   ....[4]....
        /*005c*/ 	.word	0x00000ea0


	//----- nvinfo : EIATTR_CRS_STACK_SIZE
	.align		4
.L_15:
        /*0060*/ 	.byte	0x04, 0x1e
        /*0062*/ 	.short	(.L_17 - .L_16)
.L_16:
        /*0064*/ 	.word	0x00000000


	//----- nvinfo : EIATTR_CBANK_PARAM_SIZE
	.align		4
.L_17:
        /*0068*/ 	.byte	0x03, 0x19
        /*006a*/ 	.short	0x0014


	//----- nvinfo : EIATTR_PARAM_CBANK
	.align		4
        /*006c*/ 	.byte	0x04, 0x0a
        /*006e*/ 	.short	(.L_19 - .L_18)
	.align		4
.L_18:
        /*0070*/ 	.word	index@(.nv.constant0._Z11FindClosestP6float3Pii)
        /*0074*/ 	.short	0x0380
        /*0076*/ 	.short	0x0014


	//----- nvinfo : EIATTR_SW_WAR
	.align		4
.L_19:
        /*0078*/ 	.byte	0x04, 0x36
        /*007a*/ 	.short	(.L_21 - .L_20)
.L_20:
        /*007c*/ 	.word	0x00000008
.L_21:


//--------------------- .nv.callgraph             --------------------------
	.section	.nv.callgraph,"",@"SHT_CUDA_CALLGRAPH"
	.align	4
	.sectionentsize	8
	.align		4
        /*0000*/ 	.word	0x00000000
	.align		4
        /*0004*/ 	.word	0xffffffff
	.align		4
        /*0008*/ 	.word	0x00000000
	.align		4
        /*000c*/ 	.word	0xfffffffe
	.align		4
        /*0010*/ 	.word	0x00000000
	.align		4
        /*0014*/ 	.word	0xfffffffd
	.align		4
        /*0018*/ 	.word	0x00000000
	.align		4
        /*001c*/ 	.word	0xfffffffc


//--------------------- .text._Z11FindClosestP6float3Pii --------------------------
	.section	.text._Z11FindClosestP6float3Pii,"ax",@progbits
	.align	128
        .global         _Z11FindClosestP6float3Pii
        .type           _Z11FindClosestP6float3Pii,@function
        .size           _Z11FindClosestP6float3Pii,(.L_x_15 - _Z11FindClosestP6float3Pii)
        .other          _Z11FindClosestP6float3Pii,@"STO_CUDA_ENTRY STV_DEFAULT"
_Z11FindClosestP6float3Pii:
.text._Z11FindClosestP6float3Pii:
[----:B------:R-:W-:Y:S08]  /*0000*/  LDC R1, c[0x0][0x37c] ;  /* 0x0000df00ff017b82 */ /* 0x000ff00000000800 */
[----:B------:R-:W0:Y:S02]  /*0010*/  LDC R13, c[0x0][0x390] ;  /* 0x0000e400ff0d7b82 */ /* 0x000e240000000800 */
[----:B0-----:R-:W-:-:S13]  /*0020*/  ISETP.GE.AND P0, PT, R13, 0x2, PT ;  /* 0x000000020d00780c */ /* 0x001fda0003f06270 */
[----:B------:R-:W-:Y:S05]  /*0030*/  @!P0 EXIT ;  /* 0x000000000000894d */ /* 0x000fea0003800000 */
[----:B------:R-:W0:Y:S01]  /*0040*/  S2R R12, SR_TID.X ;  /* 0x00000000000c7919 */ /* 0x000e220000002100 */
[----:B------:R-:W0:Y:S08]  /*0050*/  S2UR UR4, SR_CTAID.X ;  /* 0x00000000000479c3 */ /* 0x000e300000002500 */
[----:B------:R-:W0:Y:S02]  /*0060*/  LDC R3, c[0x0][0x360] ;  /* 0x0000d800ff037b82 */ /* 0x000e240000000800 */
[----:B0-----:R-:W-:-:S05]  /*0070*/  IMAD R12, R3, UR4, R12 ;  /* 0x00000004030c7c24 */ /* 0x001fca000f8e020c */
[----:B------:R-:W-:-:S13]  /*0080*/  ISETP.GE.AND P0, PT, R12, R13, PT ;  /* 0x0000000d0c00720c */ /* 0x000fda0003f06270 */
[----:B------:R-:W-:Y:S05]  /*0090*/  @P0 EXIT ;  /* 0x000000000000094d */ /* 0x000fea0003800000 */
[----:B------:R-:W0:Y:S01]  /*00a0*/  LDC.64 R8, c[0x0][0x380] ;  /* 0x0000e000ff087b82 */ /* 0x000e220000000a00 */
[----:B------:R-:W1:Y:S07]  /*00b0*/  LDCU.64 UR4, c[0x0][0x358] ;  /* 0x00006b00ff0477ac */ /* 0x000e6e0008000a00 */
[----:B------:R-:W2:Y:S01]  /*00c0*/  LDC.64 R2, c[0x0][0x388] ;  /* 0x0000e200ff027b82 */ /* 0x000ea20000000a00 */
[----:B0-----:R-:W-:-:S05]  /*00d0*/  IMAD.WIDE R10, R12, 0xc, R8 ;  /* 0x0000000c0c0a7825 */ /* 0x001fca00078e0208 */
[----:B-1----:R0:W5:Y:S04]  /*00e0*/  LDG.E R0, desc[UR4][R10.64] ;  /* 0x000000040a007981 */ /* 0x002168000c1e1900 */
[----:B------:R0:W5:Y:S04]  /*00f0*/  LDG.E R4, desc[UR4][R10.64+0x4] ;  /* 0x000004040a047981 */ /* 0x000168000c1e1900 */
[----:B------:R0:W5:Y:S01]  /*0100*/  LDG.E R6, desc[UR4][R10.64+0x8] ;  /* 0x000008040a067981 */ /* 0x000162000c1e1900 */
[C---:B------:R-:W-:Y:S01]  /*0110*/  ISETP.GE.AND P0, PT, R12.reuse, 0x1, PT ;  /* 0x000000010c00780c */ /* 0x040fe20003f06270 */
[----:B------:R-:W-:Y:S01]  /*0120*/  BSSY.RECONVERGENT B0, `(.L_x_0) ;  /* 0x0000060000007945 */ /* 0x000fe20003800200 */
[----:B------:R-:W-:Y:S01]  /*0130*/  HFMA2 R7, -RZ, RZ, 0, 0 ;  /* 0x00000000ff077431 */ /* 0x000fe200000001ff */
[----:B------:R-:W-:Y:S01]  /*0140*/  MOV R5, 0x7f7fc99e ;  /* 0x7f7fc99e00057802 */ /* 0x000fe20000000f00 */
[----:B--2---:R-:W-:-:S09]  /*0150*/  IMAD.WIDE R2, R12, 0x4, R2 ;  /* 0x000000040c027825 */ /* 0x004fd200078e0202 */
[----:B0-----:R-:W-:Y:S05]  /*0160*/  @!P0 BRA `(.L_x_1) ;  /* 0x00000004006c8947 */ /* 0x001fea0003800000 */
[----:B------:R-:W-:Y:S01]  /*0170*/  VIMNMX.U32 R10, PT, PT, R12, R13, PT ;  /* 0x0000000d0c0a7248 */ /* 0x000fe20003fe0000 */
[----:B------:R-:W-:Y:S01]  /*0180*/  BSSY.RECONVERGENT B1, `(.L_x_2) ;  /* 0x0000042000017945 */ /* 0x000fe20003800200 */
[----:B------:R-:W-:Y:S02]  /*0190*/  MOV R5, 0x7f7fc99e ;  /* 0x7f7fc99e00057802 */ /* 0x000fe40000000f00 */
[C---:B------:R-:W-:Y:S02]  /*01a0*/  ISETP.GE.U32.AND P1, PT, R10.reuse, 0x4, PT ;  /* 0x000000040a00780c */ /* 0x040fe40003f26070 */
[----:B------:R-:W-:Y:S02]  /*01b0*/  LOP3.LUT R13, R10, 0x3, RZ, 0xc0, !PT ;  /* 0x000000030a0d7812 */ /* 0x000fe400078ec0ff */
[----:B------:R-:W-:Y:S02]  /*01c0*/  MOV R7, RZ ;  /* 0x000000ff00077202 */ /* 0x000fe40000000f00 */
[----:B------:R-:W-:-:S07]  /*01d0*/  ISETP.NE.AND P0, PT, R13, RZ, PT ;  /* 0x000000ff0d00720c */ /* 0x000fce0003f05270 */
[----:B------:R-:W-:Y:S06]  /*01e0*/  @!P1 BRA `(.L_x_3) ;  /* 0x0000000000ec9947 */ /* 0x000fec0003800000 */
[----:B------:R-:W0:Y:S01]  /*01f0*/  LDC.64 R8, c[0x0][0x380] ;  /* 0x0000e000ff087b82 */ /* 0x000e220000000a00 */
[----:B------:R-:W-:Y:S01]  /*0200*/  HFMA2 R15, -RZ, RZ, 0, 0 ;  /* 0x00000000ff0f7431 */ /* 0x000fe200000001ff */
[----:B------:R-:W-:Y:S02]  /*0210*/  LOP3.LUT R7, R10, 0x7ffffffc, RZ, 0xc0, !PT ;  /* 0x7ffffffc0a077812 */ /* 0x000fe400078ec0ff */
[----:B------:R-:W-:-:S07]  /*0220*/  MOV R5, 0x7f7fc99e ;  /* 0x7f7fc99e00057802 */ /* 0x000fce0000000f00 */
.L_x_4:
[----:B0-----:R-:W-:-:S05]  /*0230*/  IMAD.WIDE.U32 R10, R15, 0xc, R8 ;  /* 0x0000000c0f0a7825 */ /* 0x001fca00078e0008 */
[----:B------:R-:W2:Y:S04]  /*0240*/  LDG.E R19, desc[UR4][R10.64+0x4] ;  /* 0x000004040a137981 */ /* 0x000ea8000c1e1900 */
[----:B------:R-:W3:Y:S04]  /*0250*/  LDG.E R17, desc[UR4][R10.64] ;  /* 0x000000040a117981 */ /* 0x000ee8000c1e1900 */
[----:B------:R-:W4:Y:S01]  /*0260*/  LDG.E R21, desc[UR4][R10.64+0x8] ;  /* 0x000008040a157981 */ /* 0x000f22000c1e1900 */
[----:B--2--5:R-:W-:Y:S01]  /*0270*/  FADD R19, R4, -R19 ;  /* 0x8000001304137221 */ /* 0x024fe20000000000 */
[----:B---3--:R-:W-:-:S03]  /*0280*/  FADD R17, R0, -R17 ;  /* 0x8000001100117221 */ /* 0x008fc60000000000 */
[----:B------:R-:W-:Y:S01]  /*0290*/  FMUL R14, R19, R19 ;  /* 0x00000013130e7220 */ /* 0x000fe20000400000 */
[----:B----4-:R-:W-:-:S03]  /*02a0*/  FADD R21, R6, -R21 ;  /* 0x8000001506157221 */ /* 0x010fc60000000000 */
[----:B------:R-:W-:-:S04]  /*02b0*/  FFMA R14, R17, R17, R14 ;  /* 0x00000011110e7223 */ /* 0x000fc8000000000e */
[----:B------:R-:W-:-:S05]  /*02c0*/  FFMA R16, R21, R21, R14 ;  /* 0x0000001515107223 */ /* 0x000fca000000000e */
[----:B------:R-:W-:-:S13]  /*02d0*/  FSETP.GEU.AND P1, PT, R16, R5, PT ;  /* 0x000000051000720b */ /* 0x000fda0003f2e000 */
[----:B------:R-:W-:Y:S04]  /*02e0*/  @!P1 STG.E desc[UR4][R2.64], R15 ;  /* 0x0000000f02009986 */ /* 0x000fe8000c101904 */
[----:B------:R-:W2:Y:S04]  /*02f0*/  LDG.E R19, desc[UR4][R10.64+0x10] ;  /* 0x000010040a137981 */ /* 0x000ea8000c1e1900 */
[----:B------:R-:W3:Y:S04]  /*0300*/  LDG.E R17, desc[UR4][R10.64+0xc] ;  /* 0x00000c040a117981 */ /* 0x000ee8000c1e1900 */
[----:B------:R-:W4:Y:S01]  /*0310*/  LDG.E R21, desc[UR4][R10.64+0x14] ;  /* 0x000014040a157981 */ /* 0x000f22000c1e1900 */
[----:B------:R-:W-:Y:S01]  /*0320*/  @!P1 MOV R5, R16 ;  /* 0x0000001000059202 */ /* 0x000fe20000000f00 */
[----:B--2---:R-:W-:Y:S01]  /*0330*/  FADD R19, R4, -R19 ;  /* 0x8000001304137221 */ /* 0x004fe20000000000 */
[----:B---3--:R-:W-:-:S03]  /*0340*/  FADD R17, R0, -R17 ;  /* 0x8000001100117221 */ /* 0x008fc60000000000 */
[----:B------:R-:W-:Y:S01]  /*0350*/  FMUL R14, R19, R19 ;  /* 0x00000013130e7220 */ /* 0x000fe20000400000 */
[----:B----4-:R-:W-:-:S03]  /*0360*/  FADD R21, R6, -R21 ;  /* 0x8000001506157221 */ /* 0x010fc60000000000 */
[----:B------:R-:W-:-:S04]  /*0370*/  FFMA R14, R17, R17, R14 ;  /* 0x00000011110e7223 */ /* 0x000fc8000000000e */
[----:B------:R-:W-:-:S05]  /*0380*/  FFMA R18, R21, R21, R14 ;  /* 0x0000001515127223 */ /* 0x000fca000000000e */
[----:B------:R-:W-:-:S13]  /*0390*/  FSETP.GEU.AND P1, PT, R18, R5, PT ;  /* 0x000000051200720b */ /* 0x000fda0003f2e000 */
[----:B------:R-:W-:-:S05]  /*03a0*/  @!P1 IADD3 R17, PT, PT, R15, 0x1, RZ ;  /* 0x000000010f119810 */ /* 0x000fca0007ffe0ff */
[----:B------:R0:W-:Y:S04]  /*03b0*/  @!P1 STG.E desc[UR4][R2.64], R17 ;  /* 0x0000001102009986 */ /* 0x0001e8000c101904 */
        /* <DEDUP_REMOVED lines=11> */
[----:B0-----:R-:W-:-:S05]  /*0470*/  @!P1 IADD3 R17, PT, PT, R15, 0x2, RZ ;  /* 0x000000020f119810 */ /* 0x001fca0007ffe0ff */
        /* <DEDUP_REMOVED lines=12> */
[C---:B0-----:R-:W-:Y:S02]  /*0540*/  @!P1 IADD3 R17, PT, PT, R15.reuse, 0x3, RZ ;  /* 0x000000030f119810 */ /* 0x041fe40007ffe0ff */
[----:B------:R-:W-:Y:S02]  /*0550*/  IADD3 R15, PT, PT, R15, 0x4, RZ ;  /* 0x000000040f0f7810 */ /* 0x000fe40007ffe0ff */
[----:B------:R-:W-:Y:S01]  /*0560*/  @!P1 MOV R5, R14 ;  /* 0x0000000e00059202 */ /* 0x000fe20000000f00 */
[----:B------:R1:W-:Y:S01]  /*0570*/  @!P1 STG.E desc[UR4][R2.64], R17 ;  /* 0x0000001102009986 */ /* 0x0003e2000c101904 */
[----:B------:R-:W-:-:S13]  /*0580*/  ISETP.NE.AND P2, PT, R15, R7, PT ;  /* 0x000000070f00720c */ /* 0x000fda0003f45270 */
[----:B-1----:R-:W-:Y:S05]  /*0590*/  @P2 BRA `(.L_x_4) ;  /* 0xfffffffc00242947 */ /* 0x002fea000383ffff */
.L_x_3:
[----:B------:R-:W-:Y:S05]  /*05a0*/  BSYNC.RECONVERGENT B1 ;  /* 0x0000000000017941 */ /* 0x000fea0003800200 */
.L_x_2:
[----:B------:R-:W-:Y:S05]  /*05b0*/  @!P0 BRA `(.L_x_1) ;  /* 0x0000000000588947 */ /* 0x000fea0003800000 */
[----:B------:R-:W-:Y:S01]  /*05c0*/  IMAD.WIDE.U32 R8, R7, 0xc, R8 ;  /* 0x0000000c07087825 */ /* 0x000fe200078e0008 */
[----:B------:R-:W-:Y:S02]  /*05d0*/  IADD3 R13, PT, PT, -R13, RZ, RZ ;  /* 0x000000ff0d0d7210 */ /* 0x000fe40007ffe1ff */
[----:B------:R-:W-:-:S04]  /*05e0*/  IADD3 R8, P0, PT, R8, 0x8, RZ ;  /* 0x0000000808087810 */ /* 0x000fc80007f1e0ff */
[----:B------:R-:W-:-:S09]  /*05f0*/  IADD3.X R9, PT, PT, RZ, R9, RZ, P0, !PT ;  /* 0x00000009ff097210 */ /* 0x000fd200007fe4ff */
.L_x_5:
[----:B------:R-:W2:Y:S04]  /*0600*/  LDG.E R15, desc[UR4][R8.64+-0x4] ;  /* 0xfffffc04080f7981 */ /* 0x000ea8000c1e1900 */
[----:B------:R-:W3:Y:S04]  /*0610*/  LDG.E R11, desc[UR4][R8.64+-0x8] ;  /* 0xfffff804080b7981 */ /* 0x000ee8000c1e1900 */
[----:B------:R0:W4:Y:S01]  /*0620*/  LDG.E R17, desc[UR4][R8.64] ;  /* 0x0000000408117981 */ /* 0x000122000c1e1900 */
[----:B------:R-:W-:-:S04]  /*0630*/  IADD3 R13, PT, PT, R13, 0x1, RZ ;  /* 0x000000010d0d7810 */ /* 0x000fc80007ffe0ff */
[----:B------:R-:W-:Y:S02]  /*0640*/  ISETP.NE.AND P2, PT, R13, RZ, PT ;  /* 0x000000ff0d00720c */ /* 0x000fe40003f45270 */
[----:B0-----:R-:W-:-:S04]  /*0650*/  IADD3 R8, P1, PT, R8, 0xc, RZ ;  /* 0x0000000c08087810 */ /* 0x001fc80007f3e0ff */
[----:B------:R-:W-:Y:S01]  /*0660*/  IADD3.X R9, PT, PT, RZ, R9, RZ, P1, !PT ;  /* 0x00000009ff097210 */ /* 0x000fe20000ffe4ff */
[----:B--2--5:R-:W-:Y:S01]  /*0670*/  FADD R15, R4, -R15 ;  /* 0x8000000f040f7221 */ /* 0x024fe20000000000 */
[----:B---3--:R-:W-:-:S03]  /*0680*/  FADD R11, R0, -R11 ;  /* 0x8000000b000b7221 */ /* 0x008fc60000000000 */
[----:B------:R-:W-:Y:S01]  /*0690*/  FMUL R10, R15, R15 ;  /* 0x0000000f0f0a7220 */ /* 0x000fe20000400000 */
[----:B----4-:R-:W-:-:S03]  /*06a0*/  FADD R17, R6, -R17 ;  /* 0x8000001106117221 */ /* 0x010fc60000000000 */
[----:B------:R-:W-:-:S04]  /*06b0*/  FFMA R10, R11, R11, R10 ;  /* 0x0000000b0b0a7223 */ /* 0x000fc8000000000a */
[----:B------:R-:W-:-:S05]  /*06c0*/  FFMA R10, R17, R17, R10 ;  /* 0x00000011110a7223 */ /* 0x000fca000000000a */
[----:B------:R-:W-:-:S13]  /*06d0*/  FSETP.GEU.AND P0, PT, R10, R5, PT ;  /* 0x000000050a00720b */ /* 0x000fda0003f0e000 */
[----:B------:R0:W-:Y:S01]  /*06e0*/  @!P0 STG.E desc[UR4][R2.64], R7 ;  /* 0x0000000702008986 */ /* 0x0001e2000c101904 */
[----:B------:R-:W-:Y:S02]  /*06f0*/  @!P0 MOV R5, R10 ;  /* 0x0000000a00058202 */ /* 0x000fe40000000f00 */
[----:B0-----:R-:W-:Y:S01]  /*0700*/  IADD3 R7, PT, PT, R7, 0x1, RZ ;  /* 0x0000000107077810 */ /* 0x001fe20007ffe0ff */
[----:B------:R-:W-:Y:S06]  /*0710*/  @P2 BRA `(.L_x_5) ;  /* 0xfffffffc00b82947 */ /* 0x000fec000383ffff */
.L_x_1:
[----:B------:R-:W-:Y:S05]  /*0720*/  BSYNC.RECONVERGENT B0 ;  /* 0x0000000000007941 */ /* 0x000fea0003800200 */
.L_x_0:
[----:B------:R-:W0:Y:S01]  /*0730*/  LDCU UR6, c[0x0][0x390] ;  /* 0x00007200ff0677ac */ /* 0x000e220008000800 */
[----:B------:R-:W-:Y:S01]  /*0740*/  BSSY.RECONVERGENT B0, `(.L_x_6) ;  /* 0x0000016000007945 */ /* 0x000fe20003800200 */
[----:B0-----:R-:W-:-:S13]  /*0750*/  ISETP.GE.AND P0, PT, R7, UR6, PT ;  /* 0x0000000607007c0c */ /* 0x001fda000bf06270 */
[----:B------:R-:W-:Y:S05]  /*0760*/  @P0 BRA `(.L_x_7) ;  /* 0x00000000004c0947 */ /* 0x000fea0003800000 */
[----:B------:R-:W-:Y:S01]  /*0770*/  ISETP.NE.AND P0, PT, R7, R12, PT ;  /* 0x0000000c0700720c */ /* 0x000fe20003f05270 */
[----:B------:R-:W-:-:S12]  /*0780*/  BSSY.RECONVERGENT B1, `(.L_x_8) ;  /* 0x0000010000017945 */ /* 0x000fd80003800200 */
[----:B------:R-:W-:Y:S05]  /*0790*/  @!P0 BRA `(.L_x_9) ;  /* 0x0000000000388947 */ /* 0x000fea0003800000 */
[----:B------:R-:W0:Y:S02]  /*07a0*/  LDC.64 R8, c[0x0][0x380] ;  /* 0x0000e000ff087b82 */ /* 0x000e240000000a00 */
        /* <DEDUP_REMOVED lines=12> */
[----:B------:R-:W-:-:S07]  /*0870*/  @!P0 MOV R5, R10 ;  /* 0x0000000a00058202 */ /* 0x000fce0000000f00 */
.L_x_9:
[----:B------:R-:W-:Y:S05]  /*0880*/  BSYNC.RECONVERGENT B1 ;  /* 0x0000000000017941 */ /* 0x000fea0003800200 */
.L_x_8:
[----:B0-----:R-:W-:-:S07]  /*0890*/  IADD3 R7, PT, PT, R7, 0x1, RZ ;  /* 0x0000000107077810 */ /* 0x001fce0007ffe0ff */
.L_x_7:
[----:B------:R-:W-:Y:S05]  /*08a0*/  BSYNC.RECONVERGENT B0 ;  /* 0x0000000000007941 */ /* 0x000fea0003800200 */
.L_x_6:
[----:B------:R-:W-:-:S13]  /*08b0*/  ISETP.GE.AND P0, PT, R7, UR6, PT ;  /* 0x0000000607007c0c */ /* 0x000fda000bf06270 */
[----:B------:R-:W-:Y:S05]  /*08c0*/  @P0 EXIT ;  /* 0x000000000000094d */ /* 0x000fea0003800000 */
[----:B------:R-:W0:Y:S01]  /*08d0*/  LDCU UR7, c[0x0][0x390] ;  /* 0x00007200ff0777ac */ /* 0x000e220008000800 */
[C---:B------:R-:W-:Y:S01]  /*08e0*/  IADD3 R8, PT, PT, -R7.reuse, UR6, RZ ;  /* 0x0000000607087c10 */ /* 0x040fe2000fffe1ff */
[----:B------:R-:W-:Y:S01]  /*08f0*/  BSSY.RECONVERGENT B0, `(.L_x_10) ;  /* 0x000001e000007945 */ /* 0x000fe20003800200 */
[----:B------:R-:W-:Y:S02]  /*0900*/  MOV R11, R7 ;  /* 0x00000007000b7202 */ /* 0x000fe40000000f00 */
[----:B------:R-:W-:Y:S02]  /*0910*/  LOP3.LUT P1, R10, R8, 0x3, RZ, 0xc0, !PT ;  /* 0x00000003080a7812 */ /* 0x000fe4000782c0ff */
[----:B0-----:R-:W-:-:S04]  /*0920*/  IADD3 R9, PT, PT, R7, -UR7, RZ ;  /* 0x8000000707097c10 */ /* 0x001fc8000fffe0ff */
[----:B------:R-:W-:-:S07]  /*0930*/  ISETP.GT.U32.AND P0, PT, R9, -0x4, PT ;  /* 0xfffffffc0900780c */ /* 0x000fce0003f04070 */
[----:B------:R-:W-:Y:S06]  /*0940*/  @!P1 BRA `(.L_x_11) ;  /* 0x0000000000609947 */ /* 0x000fec0003800000 */
[----:B------:R-:W0:Y:S01]  /*0950*/  LDC.64 R8, c[0x0][0x380] ;  /* 0x0000e000ff087b82 */ /* 0x000e220000000a00 */
[----:B------:R-:W-:Y:S02]  /*0960*/  IADD3 R10, PT, PT, -R10, RZ, RZ ;  /* 0x000000ff0a0a7210 */ /* 0x000fe40007ffe1ff */
[----:B------:R-:W-:Y:S01]  /*0970*/  MOV R11, R7 ;  /* 0x00000007000b7202 */ /* 0x000fe20000000f00 */
[----:B0-----:R-:W-:-:S03]  /*0980*/  IMAD.WIDE.U32 R8, R7, 0xc, R8 ;  /* 0x0000000c07087825 */ /* 0x001fc600078e0008 */
[----:B------:R-:W-:-:S04]  /*0990*/  IADD3 R8, P1, PT, R8, 0x8, RZ ;  /* 0x0000000808087810 */ /* 0x000fc80007f3e0ff */
[----:B------:R-:W-:-:S09]  /*09a0*/  IADD3.X R9, PT, PT, RZ, R9, RZ, P1, !PT ;  /* 0x00000009ff097210 */ /* 0x000fd20000ffe4ff */
.L_x_12:
        /* <DEDUP_REMOVED lines=18> */
.L_x_11:
[----:B------:R-:W-:Y:S05]  /*0ad0*/  BSYNC.RECONVERGENT B0 ;  /* 0x0000000000007941 */ /* 0x000fea0003800200 */
.L_x_10:
[----:B------:R-:W-:Y:S05]  /*0ae0*/  @P0 EXIT ;  /* 0x000000000000094d */ /* 0x000fea0003800000 */
[C---:B------:R-:W-:Y:S02]  /*0af0*/  IADD3 R7, PT, PT, R11.reuse, -UR7, RZ ;  /* 0x800000070b077c10 */ /* 0x040fe4000fffe0ff */
[----:B------:R-:W-:-:S07]  /*0b00*/  IADD3 R11, PT, PT, R11, 0x1, RZ ;  /* 0x000000010b0b7810 */ /* 0x000fce0007ffe0ff */
.L_x_13:
[----:B0-----:R-:W0:Y:S01]  /*0b10*/  LDC.64 R8, c[0x0][0x380] ;  /* 0x0000e000ff087b82 */ /* 0x001e220000000a00 */
[----:B------:R-:W-:-:S05]  /*0b20*/  IADD3 R19, PT, PT, R11, -0x1, RZ ;  /* 0xffffffff0b137810 */ /* 0x000fca0007ffe0ff */
        /* <DEDUP_REMOVED lines=39> */
[----:B0-----:R-:W4:Y:S01]  /*0da0*/  LDG.E R19, desc[UR4][R8.64+0x2c] ;  /* 0x00002c0408137981 */ /* 0x001f22000c1e1900 */
[----:B------:R-:W-:-:S02]  /*0db0*/  @!P0 MOV R5, R12 ;  /* 0x0000000c00058202 */ /* 0x000fc40000000f00 */
[----:B------:R-:W-:-:S04]  /*0dc0*/  IADD3 R7, PT, PT, R7, 0x4, RZ ;  /* 0x0000000407077810 */ /* 0x000fc80007ffe0ff */
[----:B------:R-:W-:Y:S01]  /*0dd0*/  ISETP.NE.AND P1, PT, R7, RZ, PT ;  /* 0x000000ff0700720c */ /* 0x000fe20003f25270 */
[----:B--2---:R-:W-:Y:S01]  /*0de0*/  FADD R17, R4, -R17 ;  /* 0x8000001104117221 */ /* 0x004fe20000000000 */
[----:B---3--:R-:W-:-:S03]  /*0df0*/  FADD R15, R0, -R15 ;  /* 0x8000000f000f7221 */ /* 0x008fc60000000000 */
[----:B------:R-:W-:Y:S01]  /*0e00*/  FMUL R10, R17, R17 ;  /* 0x00000011110a7220 */ /* 0x000fe20000400000 */
[----:B----4-:R-:W-:-:S03]  /*0e10*/  FADD R19, R6, -R19 ;  /* 0x8000001306137221 */ /* 0x010fc60000000000 */
[----:B------:R-:W-:-:S04]  /*0e20*/  FFMA R10, R15, R15, R10 ;  /* 0x0000000f0f0a7223 */ /* 0x000fc8000000000a */
[----:B------:R-:W-:-:S05]  /*0e30*/  FFMA R10, R19, R19, R10 ;  /* 0x00000013130a7223 */ /* 0x000fca000000000a */
[----:B------:R-:W-:-:S13]  /*0e40*/  FSETP.GEU.AND P0, PT, R10, R5, PT ;  /* 0x000000050a00720b */ /* 0x000fda0003f0e000 */
[C---:B-1----:R-:W-:Y:S02]  /*0e50*/  @!P0 IADD3 R13, PT, PT, R11.reuse, 0x2, RZ ;  /* 0x000000020b0d8810 */ /* 0x042fe40007ffe0ff */
[----:B------:R-:W-:Y:S02]  /*0e60*/  @!P0 MOV R5, R10 ;  /* 0x0000000a00058202 */ /* 0x000fe40000000f00 */
[----:B------:R-:W-:Y:S01]  /*0e70*/  IADD3 R11, PT, PT, R11, 0x4, RZ ;  /* 0x000000040b0b7810 */ /* 0x000fe20007ffe0ff */
[----:B------:R0:W-:Y:S01]  /*0e80*/  @!P0 STG.E desc[UR4][R2.64], R13 ;  /* 0x0000000d02008986 */ /* 0x0001e2000c101904 */
[----:B------:R-:W-:Y:S05]  /*0e90*/  @P1 BRA `(.L_x_13) ;  /* 0xfffffffc001c1947 */ /* 0x000fea000383ffff */
[----:B------:R-:W-:Y:S05]  /*0ea0*/  EXIT ;  /* 0x000000000000794d */ /* 0x000fea0003800000 */
.L_x_14:
[----:B------:R-:W-:-:S00]  /*0eb0*/  BRA `(.L_x_14) ;  /* 0xfffffffc00fc7947 */ /* 0x000fc0000383ffff */
[----:B------:R-:W-:-:S00]  /*0ec0*/  NOP ;  /* 0x0000000000007918 */ /* 0x000fc00000000000 */
        /* <DEDUP_REMOVED lines=11> */
.L_x_15:


//--------------------- .nv.shared.reserved.0     --------------------------
	.section	.nv.shared.reserved.0,"aw",@nobits
	.weak		__nv_reservedSMEM_offset_0_alias
	.size		__nv_reservedSMEM_offset_0_alias, 0, 64
	.other		__nv_reservedSMEM_offset_0_alias,@"STO_CUDA_RESERVED_SHARED STV_DEFAULT"
__nv_reservedSMEM_offset_0_alias:
	.zero		0
	.zero		64


//--------------------- .nv.constant0._Z11FindClosestP6float3Pii --------------------------
	.section	.nv.constant0._Z11FindClosestP6float3Pii,"a",@progbits
	.sectionflags	@""
	.align	4
.nv.constant0._Z11FindClosestP6float3Pii:
	.zero		916


//--------------------- SYMBOLS --------------------------

	.type		.nv.reservedSmem.offset0,@object
	.size		.nv.reservedSmem.offset0,0x4
